//
// Generated by NVIDIA NVVM Compiler
//
// Compiler Build ID: CL-36424714
// Cuda compilation tools, release 13.0, V13.0.88
// Based on NVVM 20.0.0
//

.version 9.0
.target sm_100
.address_size 64

	// .globl	_ZN3cub18CUB_300001_SM_10006detail11EmptyKernelIvEEvv
.global .align 1 .b8 _ZN41_INTERNAL_91b2b13d_4_k_cu_21938be8_1696084cuda3std3__45__cpo5beginE[1];
.global .align 1 .b8 _ZN41_INTERNAL_91b2b13d_4_k_cu_21938be8_1696084cuda3std3__45__cpo3endE[1];
.global .align 1 .b8 _ZN41_INTERNAL_91b2b13d_4_k_cu_21938be8_1696084cuda3std3__45__cpo6cbeginE[1];
.global .align 1 .b8 _ZN41_INTERNAL_91b2b13d_4_k_cu_21938be8_1696084cuda3std3__45__cpo4cendE[1];
.global .align 1 .b8 _ZN41_INTERNAL_91b2b13d_4_k_cu_21938be8_1696084cuda3std3__45__cpo6rbeginE[1];
.global .align 1 .b8 _ZN41_INTERNAL_91b2b13d_4_k_cu_21938be8_1696084cuda3std3__45__cpo4rendE[1];
.global .align 1 .b8 _ZN41_INTERNAL_91b2b13d_4_k_cu_21938be8_1696084cuda3std3__45__cpo7crbeginE[1];
.global .align 1 .b8 _ZN41_INTERNAL_91b2b13d_4_k_cu_21938be8_1696084cuda3std3__45__cpo5crendE[1];
.global .align 1 .b8 _ZN41_INTERNAL_91b2b13d_4_k_cu_21938be8_1696084cuda3std3__443_GLOBAL__N__91b2b13d_4_k_cu_21938be8_1696086ignoreE[1];
.global .align 1 .b8 _ZN41_INTERNAL_91b2b13d_4_k_cu_21938be8_1696084cuda3std3__419piecewise_constructE[1];
.global .align 1 .b8 _ZN41_INTERNAL_91b2b13d_4_k_cu_21938be8_1696084cuda3std3__48in_placeE[1];
.global .align 1 .b8 _ZN41_INTERNAL_91b2b13d_4_k_cu_21938be8_1696084cuda3std3__420unreachable_sentinelE[1];
.global .align 1 .b8 _ZN41_INTERNAL_91b2b13d_4_k_cu_21938be8_1696084cuda3std3__47nulloptE[1];
.global .align 1 .b8 _ZN41_INTERNAL_91b2b13d_4_k_cu_21938be8_1696084cuda3std3__48unexpectE[1];
.global .align 1 .b8 _ZN41_INTERNAL_91b2b13d_4_k_cu_21938be8_1696084cuda3std6ranges3__45__cpo4swapE[1];
.global .align 1 .b8 _ZN41_INTERNAL_91b2b13d_4_k_cu_21938be8_1696084cuda3std6ranges3__45__cpo9iter_moveE[1];
.global .align 1 .b8 _ZN41_INTERNAL_91b2b13d_4_k_cu_21938be8_1696084cuda3std6ranges3__45__cpo5beginE[1];
.global .align 1 .b8 _ZN41_INTERNAL_91b2b13d_4_k_cu_21938be8_1696084cuda3std6ranges3__45__cpo3endE[1];
.global .align 1 .b8 _ZN41_INTERNAL_91b2b13d_4_k_cu_21938be8_1696084cuda3std6ranges3__45__cpo6cbeginE[1];
.global .align 1 .b8 _ZN41_INTERNAL_91b2b13d_4_k_cu_21938be8_1696084cuda3std6ranges3__45__cpo4cendE[1];
.global .align 1 .b8 _ZN41_INTERNAL_91b2b13d_4_k_cu_21938be8_1696084cuda3std6ranges3__45__cpo7advanceE[1];
.global .align 1 .b8 _ZN41_INTERNAL_91b2b13d_4_k_cu_21938be8_1696084cuda3std6ranges3__45__cpo9iter_swapE[1];
.global .align 1 .b8 _ZN41_INTERNAL_91b2b13d_4_k_cu_21938be8_1696084cuda3std6ranges3__45__cpo4nextE[1];
.global .align 1 .b8 _ZN41_INTERNAL_91b2b13d_4_k_cu_21938be8_1696084cuda3std6ranges3__45__cpo4prevE[1];
.global .align 1 .b8 _ZN41_INTERNAL_91b2b13d_4_k_cu_21938be8_1696084cuda3std6ranges3__45__cpo4dataE[1];
.global .align 1 .b8 _ZN41_INTERNAL_91b2b13d_4_k_cu_21938be8_1696084cuda3std6ranges3__45__cpo5cdataE[1];
.global .align 1 .b8 _ZN41_INTERNAL_91b2b13d_4_k_cu_21938be8_1696084cuda3std6ranges3__45__cpo4sizeE[1];
.global .align 1 .b8 _ZN41_INTERNAL_91b2b13d_4_k_cu_21938be8_1696084cuda3std6ranges3__45__cpo5ssizeE[1];
.global .align 1 .b8 _ZN41_INTERNAL_91b2b13d_4_k_cu_21938be8_1696084cuda3std6ranges3__45__cpo8distanceE[1];
.global .align 1 .b8 _ZN41_INTERNAL_91b2b13d_4_k_cu_21938be8_1696086thrust24THRUST_300001_SM_1000_NS8cuda_cub3parE[1];
.global .align 1 .b8 _ZN41_INTERNAL_91b2b13d_4_k_cu_21938be8_1696086thrust24THRUST_300001_SM_1000_NS8cuda_cub10par_nosyncE[1];
.global .align 1 .b8 _ZN41_INTERNAL_91b2b13d_4_k_cu_21938be8_1696086thrust24THRUST_300001_SM_1000_NS6system6detail10sequential3seqE[1];
.global .align 1 .b8 _ZN41_INTERNAL_91b2b13d_4_k_cu_21938be8_1696086thrust24THRUST_300001_SM_1000_NS12placeholders2_1E[1];
.global .align 1 .b8 _ZN41_INTERNAL_91b2b13d_4_k_cu_21938be8_1696086thrust24THRUST_300001_SM_1000_NS12placeholders2_2E[1];
.global .align 1 .b8 _ZN41_INTERNAL_91b2b13d_4_k_cu_21938be8_1696086thrust24THRUST_300001_SM_1000_NS12placeholders2_3E[1];
.global .align 1 .b8 _ZN41_INTERNAL_91b2b13d_4_k_cu_21938be8_1696086thrust24THRUST_300001_SM_1000_NS12placeholders2_4E[1];
.global .align 1 .b8 _ZN41_INTERNAL_91b2b13d_4_k_cu_21938be8_1696086thrust24THRUST_300001_SM_1000_NS12placeholders2_5E[1];
.global .align 1 .b8 _ZN41_INTERNAL_91b2b13d_4_k_cu_21938be8_1696086thrust24THRUST_300001_SM_1000_NS12placeholders2_6E[1];
.global .align 1 .b8 _ZN41_INTERNAL_91b2b13d_4_k_cu_21938be8_1696086thrust24THRUST_300001_SM_1000_NS12placeholders2_7E[1];
.global .align 1 .b8 _ZN41_INTERNAL_91b2b13d_4_k_cu_21938be8_1696086thrust24THRUST_300001_SM_1000_NS12placeholders2_8E[1];
.global .align 1 .b8 _ZN41_INTERNAL_91b2b13d_4_k_cu_21938be8_1696086thrust24THRUST_300001_SM_1000_NS12placeholders2_9E[1];
.global .align 1 .b8 _ZN41_INTERNAL_91b2b13d_4_k_cu_21938be8_1696086thrust24THRUST_300001_SM_1000_NS12placeholders3_10E[1];
.global .align 1 .b8 _ZN41_INTERNAL_91b2b13d_4_k_cu_21938be8_1696086thrust24THRUST_300001_SM_1000_NS3seqE[1];

.visible .entry _ZN3cub18CUB_300001_SM_10006detail11EmptyKernelIvEEvv()
{


	ret;

}


// ===== COMPILED SASS (sm_100) =====

	.target	sm_100

	.elftype	@"ET_EXEC"


//--------------------- .note.nv.tkinfo           --------------------------
	.section	.note.nv.tkinfo,"",@"SHT_NOTE"
	.sectionflags	@"SHF_NOTE_NV_TKINFO"
	.tkinfo
        /*0018*/ 	.word	0x00000002
        /*0030*/ 	.string	""
        /*0030*/ 	.string	"ptxas"
        /*0030*/ 	.string	"Cuda compilation tools, release 13.0, V13.0.88"
        /*0030*/ 	.string	"Build cuda_13.0.r13.0/compiler.36424714_0"
        /*0030*/ 	.string	"-arch sm_100 -m 64 "



//--------------------- .note.nv.cuinfo           --------------------------
	.section	.note.nv.cuinfo,"",@"SHT_NOTE"
	.sectionflags	@"SHF_NOTE_NV_CUINFO"
        /*0018*/ 	.short	0x0002
        /*001a*/ 	.short	0x0064
        /*001c*/ 	.short	0x0082
	.zero		2


//--------------------- .nv.info                  --------------------------
	.section	.nv.info,"",@"SHT_CUDA_INFO"
	.align	4


	//----- nvinfo : EIATTR_REGCOUNT
	.align		4
        /*0000*/ 	.byte	0x04, 0x2f
        /*0002*/ 	.short	(.L_44 - .L_43)
	.align		4
.L_43:
        /*0004*/ 	.word	index@(_ZN3cub18CUB_300001_SM_10006detail11EmptyKernelIvEEvv)
        /*0008*/ 	.word	0x00000004


	//----- nvinfo : EIATTR_FRAME_SIZE
	.align		4
.L_44:
        /*000c*/ 	.byte	0x04, 0x11
        /*000e*/ 	.short	(.L_46 - .L_45)
	.align		4
.L_45:
        /*0010*/ 	.word	index@(_ZN3cub18CUB_300001_SM_10006detail11EmptyKernelIvEEvv)
        /*0014*/ 	.word	0x00000000


	//----- nvinfo : EIATTR_MIN_STACK_SIZE
	.align		4
.L_46:
        /*0018*/ 	.byte	0x04, 0x12
        /*001a*/ 	.short	(.L_48 - .L_47)
	.align		4
.L_47:
        /*001c*/ 	.word	index@(_ZN3cub18CUB_300001_SM_10006detail11EmptyKernelIvEEvv)
        /*0020*/ 	.word	0x00000000
.L_48:


//--------------------- .nv.compat                --------------------------
	.section	.nv.compat,"",@"SHT_CUDA_COMPAT_INFO"
	.align	4
        /*0000*/ 	.byte	0x02, 0x09, 0x00, 0x00, 0x02, 0x02, 0x01, 0x00, 0x02, 0x05, 0x05, 0x00, 0x03, 0x07, 0x01, 0x01
        /*0010*/ 	.byte	0x02, 0x03, 0x00, 0x00, 0x02, 0x06, 0x01, 0x00, 0x04, 0x0b, 0x08, 0x00, 0x09, 0x00, 0x00, 0x00
        /*0020*/ 	.byte	0x00, 0x00, 0x00, 0x00


//--------------------- .nv.info._ZN3cub18CUB_300001_SM_10006detail11EmptyKernelIvEEvv --------------------------
	.section	.nv.info._ZN3cub18CUB_300001_SM_10006detail11EmptyKernelIvEEvv,"",@"SHT_CUDA_INFO"
	.sectionflags	@""
	.align	4


	//----- nvinfo : EIATTR_CUDA_API_VERSION
	.align		4
        /*0000*/ 	.byte	0x04, 0x37
        /*0002*/ 	.short	(.L_50 - .L_49)
.L_49:
        /*0004*/ 	.word	0x00000082


	//----- nvinfo : EIATTR_SPARSE_MMA_MASK
	.align		4
.L_50:
        /*0008*/ 	.byte	0x03, 0x50
        /*000a*/ 	.short	0x0000


	//----- nvinfo : EIATTR_MAXREG_COUNT
	.align		4
        /*000c*/ 	.byte	0x03, 0x1b
        /*000e*/ 	.short	0x00ff


	//----- nvinfo : EIATTR_MERCURY_ISA_VERSION
	.align		4
        /*0010*/ 	.byte	0x03, 0x5f
        /*0012*/ 	.short	0x0101


	//----- nvinfo : EIATTR_VRC_CTA_INIT_COUNT
	.align		4
        /*0014*/ 	.byte	0x02, 0x4a
	.zero		1
	.zero		1


	//----- nvinfo : EIATTR_EXIT_INSTR_OFFSETS
	.align		4
        /*0018*/ 	.byte	0x04, 0x1c
        /*001a*/ 	.short	(.L_52 - .L_51)


	//   ....[0]....
.L_51:
        /*001c*/ 	.word	0x00000010


	//----- nvinfo : EIATTR_SW_WAR
	.align		4
.L_52:
        /*0020*/ 	.byte	0x04, 0x36
        /*0022*/ 	.short	(.L_54 - .L_53)
.L_53:
        /*0024*/ 	.word	0x00000008
.L_54:


//--------------------- .nv.callgraph             --------------------------
	.section	.nv.callgraph,"",@"SHT_CUDA_CALLGRAPH"
	.align	4
	.sectionentsize	8
	.align		4
        /*0000*/ 	.word	0x00000000
	.align		4
        /*0004*/ 	.word	0xffffffff
	.align		4
        /*0008*/ 	.word	0x00000000
	.align		4
        /*000c*/ 	.word	0xfffffffe
	.align		4
        /*0010*/ 	.word	0x00000000
	.align		4
        /*0014*/ 	.word	0xfffffffd
	.align		4
        /*0018*/ 	.word	0x00000000
	.align		4
        /*001c*/ 	.word	0xfffffffc


//--------------------- .nv.constant4             --------------------------
	.section	.nv.constant4,"a",@progbits
	.align	8
	.align		8
.nv.constant4:
        /*0000*/ 	.dword	_ZN41_INTERNAL_91b2b13d_4_k_cu_21938be8_1700184cuda3std3__45__cpo5beginE
	.align		8
        /*0008*/ 	.dword	_ZN41_INTERNAL_91b2b13d_4_k_cu_21938be8_1700184cuda3std3__45__cpo3endE
	.align		8
        /*0010*/ 	.dword	_ZN41_INTERNAL_91b2b13d_4_k_cu_21938be8_1700184cuda3std3__45__cpo6cbeginE
	.align		8
        /*0018*/ 	.dword	_ZN41_INTERNAL_91b2b13d_4_k_cu_21938be8_1700184cuda3std3__45__cpo4cendE
	.align		8
        /*0020*/ 	.dword	_ZN41_INTERNAL_91b2b13d_4_k_cu_21938be8_1700184cuda3std3__45__cpo6rbeginE
	.align		8
        /*0028*/ 	.dword	_ZN41_INTERNAL_91b2b13d_4_k_cu_21938be8_1700184cuda3std3__45__cpo4rendE
	.align		8
        /*0030*/ 	.dword	_ZN41_INTERNAL_91b2b13d_4_k_cu_21938be8_1700184cuda3std3__45__cpo7crbeginE
	.align		8
        /*0038*/ 	.dword	_ZN41_INTERNAL_91b2b13d_4_k_cu_21938be8_1700184cuda3std3__45__cpo5crendE
	.align		8
        /*0040*/ 	.dword	_ZN41_INTERNAL_91b2b13d_4_k_cu_21938be8_1700184cuda3std3__443_GLOBAL__N__91b2b13d_4_k_cu_21938be8_1700186ignoreE
	.align		8
        /*0048*/ 	.dword	_ZN41_INTERNAL_91b2b13d_4_k_cu_21938be8_1700184cuda3std3__419piecewise_constructE
	.align		8
        /*0050*/ 	.dword	_ZN41_INTERNAL_91b2b13d_4_k_cu_21938be8_1700184cuda3std3__48in_placeE
	.align		8
        /*0058*/ 	.dword	_ZN41_INTERNAL_91b2b13d_4_k_cu_21938be8_1700184cuda3std3__420unreachable_sentinelE
	.align		8
        /*0060*/ 	.dword	_ZN41_INTERNAL_91b2b13d_4_k_cu_21938be8_1700184cuda3std3__47nulloptE
	.align		8
        /*0068*/ 	.dword	_ZN41_INTERNAL_91b2b13d_4_k_cu_21938be8_1700184cuda3std3__48unexpectE
	.align		8
        /*0070*/ 	.dword	_ZN41_INTERNAL_91b2b13d_4_k_cu_21938be8_1700184cuda3std6ranges3__45__cpo4swapE
	.align		8
        /*0078*/ 	.dword	_ZN41_INTERNAL_91b2b13d_4_k_cu_21938be8_1700184cuda3std6ranges3__45__cpo9iter_moveE
	.align		8
        /*0080*/ 	.dword	_ZN41_INTERNAL_91b2b13d_4_k_cu_21938be8_1700184cuda3std6ranges3__45__cpo5beginE
	.align		8
        /*0088*/ 	.dword	_ZN41_INTERNAL_91b2b13d_4_k_cu_21938be8_1700184cuda3std6ranges3__45__cpo3endE
	.align		8
        /*0090*/ 	.dword	_ZN41_INTERNAL_91b2b13d_4_k_cu_21938be8_1700184cuda3std6ranges3__45__cpo6cbeginE
	.align		8
        /*0098*/ 	.dword	_ZN41_INTERNAL_91b2b13d_4_k_cu_21938be8_1700184cuda3std6ranges3__45__cpo4cendE
	.align		8
        /*00a0*/ 	.dword	_ZN41_INTERNAL_91b2b13d_4_k_cu_21938be8_1700184cuda3std6ranges3__45__cpo7advanceE
	.align		8
        /*00a8*/ 	.dword	_ZN41_INTERNAL_91b2b13d_4_k_cu_21938be8_1700184cuda3std6ranges3__45__cpo9iter_swapE
	.align		8
        /*00b0*/ 	.dword	_ZN41_INTERNAL_91b2b13d_4_k_cu_21938be8_1700184cuda3std6ranges3__45__cpo4nextE
	.align		8
        /*00b8*/ 	.dword	_ZN41_INTERNAL_91b2b13d_4_k_cu_21938be8_1700184cuda3std6ranges3__45__cpo4prevE
	.align		8
        /*00c0*/ 	.dword	_ZN41_INTERNAL_91b2b13d_4_k_cu_21938be8_1700184cuda3std6ranges3__45__cpo4dataE
	.align		8
        /*00c8*/ 	.dword	_ZN41_INTERNAL_91b2b13d_4_k_cu_21938be8_1700184cuda3std6ranges3__45__cpo5cdataE
	.align		8
        /*00d0*/ 	.dword	_ZN41_INTERNAL_91b2b13d_4_k_cu_21938be8_1700184cuda3std6ranges3__45__cpo4sizeE
	.align		8
        /*00d8*/ 	.dword	_ZN41_INTERNAL_91b2b13d_4_k_cu_21938be8_1700184cuda3std6ranges3__45__cpo5ssizeE
	.align		8
        /*00e0*/ 	.dword	_ZN41_INTERNAL_91b2b13d_4_k_cu_21938be8_1700184cuda3std6ranges3__45__cpo8distanceE
	.align		8
        /*00e8*/ 	.dword	_ZN41_INTERNAL_91b2b13d_4_k_cu_21938be8_1700186thrust24THRUST_300001_SM_1000_NS8cuda_cub3parE
	.align		8
        /*00f0*/ 	.dword	_ZN41_INTERNAL_91b2b13d_4_k_cu_21938be8_1700186thrust24THRUST_300001_SM_1000_NS8cuda_cub10par_nosyncE
	.align		8
        /*00f8*/ 	.dword	_ZN41_INTERNAL_91b2b13d_4_k_cu_21938be8_1700186thrust24THRUST_300001_SM_1000_NS6system6detail10sequential3seqE
	.align		8
        /*0100*/ 	.dword	_ZN41_INTERNAL_91b2b13d_4_k_cu_21938be8_1700186thrust24THRUST_300001_SM_1000_NS12placeholders2_1E
	.align		8
        /*0108*/ 	.dword	_ZN41_INTERNAL_91b2b13d_4_k_cu_21938be8_1700186thrust24THRUST_300001_SM_1000_NS12placeholders2_2E
	.align		8
        /*0110*/ 	.dword	_ZN41_INTERNAL_91b2b13d_4_k_cu_21938be8_1700186thrust24THRUST_300001_SM_1000_NS12placeholders2_3E
	.align		8
        /*0118*/ 	.dword	_ZN41_INTERNAL_91b2b13d_4_k_cu_21938be8_1700186thrust24THRUST_300001_SM_1000_NS12placeholders2_4E
	.align		8
        /*0120*/ 	.dword	_ZN41_INTERNAL_91b2b13d_4_k_cu_21938be8_1700186thrust24THRUST_300001_SM_1000_NS12placeholders2_5E
	.align		8
        /*0128*/ 	.dword	_ZN41_INTERNAL_91b2b13d_4_k_cu_21938be8_1700186thrust24THRUST_300001_SM_1000_NS12placeholders2_6E
	.align		8
        /*0130*/ 	.dword	_ZN41_INTERNAL_91b2b13d_4_k_cu_21938be8_1700186thrust24THRUST_300001_SM_1000_NS12placeholders2_7E
	.align		8
        /*0138*/ 	.dword	_ZN41_INTERNAL_91b2b13d_4_k_cu_21938be8_1700186thrust24THRUST_300001_SM_1000_NS12placeholders2_8E
	.align		8
        /*0140*/ 	.dword	_ZN41_INTERNAL_91b2b13d_4_k_cu_21938be8_1700186thrust24THRUST_300001_SM_1000_NS12placeholders2_9E
	.align		8
        /*0148*/ 	.dword	_ZN41_INTERNAL_91b2b13d_4_k_cu_21938be8_1700186thrust24THRUST_300001_SM_1000_NS12placeholders3_10E
	.align		8
        /*0150*/ 	.dword	_ZN41_INTERNAL_91b2b13d_4_k_cu_21938be8_1700186thrust24THRUST_300001_SM_1000_NS3seqE


//--------------------- .text._ZN3cub18CUB_300001_SM_10006detail11EmptyKernelIvEEvv --------------------------
	.section	.text._ZN3cub18CUB_300001_SM_10006detail11EmptyKernelIvEEvv,"ax",@progbits
	.align	128
        .global         _ZN3cub18CUB_300001_SM_10006detail11EmptyKernelIvEEvv
        .type           _ZN3cub18CUB_300001_SM_10006detail11EmptyKernelIvEEvv,@function
        .size           _ZN3cub18CUB_300001_SM_10006detail11EmptyKernelIvEEvv,(.L_x_1 - _ZN3cub18CUB_300001_SM_10006detail11EmptyKernelIvEEvv)
        .other          _ZN3cub18CUB_300001_SM_10006detail11EmptyKernelIvEEvv,@"STO_CUDA_ENTRY STV_DEFAULT"
_ZN3cub18CUB_300001_SM_10006detail11EmptyKernelIvEEvv:
.text._ZN3cub18CUB_300001_SM_10006detail11EmptyKernelIvEEvv:
[----:B------:R-:W-:Y:S01]  /*0000*/  LDC R1, c[0x0][0x37c] ;  /* 0x0000df00ff017b82 */ /* 0x000fe20000000800 */
[----:B------:R-:W-:Y:S05]  /*0010*/  EXIT ;  /* 0x000000000000794d */ /* 0x000fea0003800000 */
.L_x_0:
[----:B------:R-:W-:-:S00]  /*0020*/  BRA `(.L_x_0) ;  /* 0xfffffffc00fc7947 */ /* 0x000fc0000383ffff */
[----:B------:R-:W-:-:S00]  /*0030*/  NOP ;  /* 0x0000000000007918 */ /* 0x000fc00000000000 */
        /* <DEDUP_REMOVED lines=12> */
.L_x_1:


//--------------------- .nv.shared.reserved.0     --------------------------
	.section	.nv.shared.reserved.0,"aw",@nobits
	.weak		__nv_reservedSMEM_offset_0_alias
	.size		__nv_reservedSMEM_offset_0_alias, 0, 64
	.other		__nv_reservedSMEM_offset_0_alias,@"STO_CUDA_RESERVED_SHARED STV_DEFAULT"
__nv_reservedSMEM_offset_0_alias:
	.zero		0
	.zero		64


//--------------------- .nv.global                --------------------------
	.section	.nv.global,"aw",@nobits
.nv.global:
	.type		_ZN41_INTERNAL_91b2b13d_4_k_cu_21938be8_1700186thrust24THRUST_300001_SM_1000_NS3seqE,@object
	.size		_ZN41_INTERNAL_91b2b13d_4_k_cu_21938be8_1700186thrust24THRUST_300001_SM_1000_NS3seqE,(_ZN41_INTERNAL_91b2b13d_4_k_cu_21938be8_1700184cuda3std3__48in_placeE - _ZN41_INTERNAL_91b2b13d_4_k_cu_21938be8_1700186thrust24THRUST_300001_SM_1000_NS3seqE)
_ZN41_INTERNAL_91b2b13d_4_k_cu_21938be8_1700186thrust24THRUST_300001_SM_1000_NS3seqE:
	.zero		1
	.type		_ZN41_INTERNAL_91b2b13d_4_k_cu_21938be8_1700184cuda3std3__48in_placeE,@object
	.size		_ZN41_INTERNAL_91b2b13d_4_k_cu_21938be8_1700184cuda3std3__48in_placeE,(_ZN41_INTERNAL_91b2b13d_4_k_cu_21938be8_1700184cuda3std6ranges3__45__cpo4sizeE - _ZN41_INTERNAL_91b2b13d_4_k_cu_21938be8_1700184cuda3std3__48in_placeE)
_ZN41_INTERNAL_91b2b13d_4_k_cu_21938be8_1700184cuda3std3__48in_placeE:
	.zero		1
	.type		_ZN41_INTERNAL_91b2b13d_4_k_cu_21938be8_1700184cuda3std6ranges3__45__cpo4sizeE,@object
	.size		_ZN41_INTERNAL_91b2b13d_4_k_cu_21938be8_1700184cuda3std6ranges3__45__cpo4sizeE,(_ZN41_INTERNAL_91b2b13d_4_k_cu_21938be8_1700186thrust24THRUST_300001_SM_1000_NS12placeholders2_3E - _ZN41_INTERNAL_91b2b13d_4_k_cu_21938be8_1700184cuda3std6ranges3__45__cpo4sizeE)
_ZN41_INTERNAL_91b2b13d_4_k_cu_21938be8_1700184cuda3std6ranges3__45__cpo4sizeE:
	.zero		1
	.type		_ZN41_INTERNAL_91b2b13d_4_k_cu_21938be8_1700186thrust24THRUST_300001_SM_1000_NS12placeholders2_3E,@object
	.size		_ZN41_INTERNAL_91b2b13d_4_k_cu_21938be8_1700186thrust24THRUST_300001_SM_1000_NS12placeholders2_3E,(_ZN41_INTERNAL_91b2b13d_4_k_cu_21938be8_1700184cuda3std3__45__cpo6cbeginE - _ZN41_INTERNAL_91b2b13d_4_k_cu_21938be8_1700186thrust24THRUST_300001_SM_1000_NS12placeholders2_3E)
_ZN41_INTERNAL_91b2b13d_4_k_cu_21938be8_1700186thrust24THRUST_300001_SM_1000_NS12placeholders2_3E:
	.zero		1
	.type		_ZN41_INTERNAL_91b2b13d_4_k_cu_21938be8_1700184cuda3std3__45__cpo6cbeginE,@object
	.size		_ZN41_INTERNAL_91b2b13d_4_k_cu_21938be8_1700184cuda3std3__45__cpo6cbeginE,(_ZN41_INTERNAL_91b2b13d_4_k_cu_21938be8_1700184cuda3std6ranges3__45__cpo6cbeginE - _ZN41_INTERNAL_91b2b13d_4_k_cu_21938be8_1700184cuda3std3__45__cpo6cbeginE)
_ZN41_INTERNAL_91b2b13d_4_k_cu_21938be8_1700184cuda3std3__45__cpo6cbeginE:
	.zero		1
	.type		_ZN41_INTERNAL_91b2b13d_4_k_cu_21938be8_1700184cuda3std6ranges3__45__cpo6cbeginE,@object
	.size		_ZN41_INTERNAL_91b2b13d_4_k_cu_21938be8_1700184cuda3std6ranges3__45__cpo6cbeginE,(_ZN41_INTERNAL_91b2b13d_4_k_cu_21938be8_1700186thrust24THRUST_300001_SM_1000_NS12placeholders2_7E - _ZN41_INTERNAL_91b2b13d_4_k_cu_21938be8_1700184cuda3std6ranges3__45__cpo6cbeginE)
_ZN41_INTERNAL_91b2b13d_4_k_cu_21938be8_1700184cuda3std6ranges3__45__cpo6cbeginE:
	.zero		1
	.type		_ZN41_INTERNAL_91b2b13d_4_k_cu_21938be8_1700186thrust24THRUST_300001_SM_1000_NS12placeholders2_7E,@object
	.size		_ZN41_INTERNAL_91b2b13d_4_k_cu_21938be8_1700186thrust24THRUST_300001_SM_1000_NS12placeholders2_7E,(_ZN41_INTERNAL_91b2b13d_4_k_cu_21938be8_1700184cuda3std3__45__cpo7crbeginE - _ZN41_INTERNAL_91b2b13d_4_k_cu_21938be8_1700186thrust24THRUST_300001_SM_1000_NS12placeholders2_7E)
_ZN41_INTERNAL_91b2b13d_4_k_cu_21938be8_1700186thrust24THRUST_300001_SM_1000_NS12placeholders2_7E:
	.zero		1
	.type		_ZN41_INTERNAL_91b2b13d_4_k_cu_21938be8_1700184cuda3std3__45__cpo7crbeginE,@object
	.size		_ZN41_INTERNAL_91b2b13d_4_k_cu_21938be8_1700184cuda3std3__45__cpo7crbeginE,(_ZN41_INTERNAL_91b2b13d_4_k_cu_21938be8_1700184cuda3std6ranges3__45__cpo4nextE - _ZN41_INTERNAL_91b2b13d_4_k_cu_21938be8_1700184cuda3std3__45__cpo7crbeginE)
_ZN41_INTERNAL_91b2b13d_4_k_cu_21938be8_1700184cuda3std3__45__cpo7crbeginE:
	.zero		1
	.type		_ZN41_INTERNAL_91b2b13d_4_k_cu_21938be8_1700184cuda3std6ranges3__45__cpo4nextE,@object
	.size		_ZN41_INTERNAL_91b2b13d_4_k_cu_21938be8_1700184cuda3std6ranges3__45__cpo4nextE,(_ZN41_INTERNAL_91b2b13d_4_k_cu_21938be8_1700184cuda3std6ranges3__45__cpo4swapE - _ZN41_INTERNAL_91b2b13d_4_k_cu_21938be8_1700184cuda3std6ranges3__45__cpo4nextE)
_ZN41_INTERNAL_91b2b13d_4_k_cu_21938be8_1700184cuda3std6ranges3__45__cpo4nextE:
	.zero		1
	.type		_ZN41_INTERNAL_91b2b13d_4_k_cu_21938be8_1700184cuda3std6ranges3__45__cpo4swapE,@object
	.size		_ZN41_INTERNAL_91b2b13d_4_k_cu_21938be8_1700184cuda3std6ranges3__45__cpo4swapE,(_ZN41_INTERNAL_91b2b13d_4_k_cu_21938be8_1700186thrust24THRUST_300001_SM_1000_NS8cuda_cub10par_nosyncE - _ZN41_INTERNAL_91b2b13d_4_k_cu_21938be8_1700184cuda3std6ranges3__45__cpo4swapE)
_ZN41_INTERNAL_91b2b13d_4_k_cu_21938be8_1700184cuda3std6ranges3__45__cpo4swapE:
	.zero		1
	.type		_ZN41_INTERNAL_91b2b13d_4_k_cu_21938be8_1700186thrust24THRUST_300001_SM_1000_NS8cuda_cub10par_nosyncE,@object
	.size		_ZN41_INTERNAL_91b2b13d_4_k_cu_21938be8_1700186thrust24THRUST_300001_SM_1000_NS8cuda_cub10par_nosyncE,(_ZN41_INTERNAL_91b2b13d_4_k_cu_21938be8_1700186thrust24THRUST_300001_SM_1000_NS12placeholders2_9E - _ZN41_INTERNAL_91b2b13d_4_k_cu_21938be8_1700186thrust24THRUST_300001_SM_1000_NS8cuda_cub10par_nosyncE)
_ZN41_INTERNAL_91b2b13d_4_k_cu_21938be8_1700186thrust24THRUST_300001_SM_1000_NS8cuda_cub10par_nosyncE:
	.zero		1
	.type		_ZN41_INTERNAL_91b2b13d_4_k_cu_21938be8_1700186thrust24THRUST_300001_SM_1000_NS12placeholders2_9E,@object
	.size		_ZN41_INTERNAL_91b2b13d_4_k_cu_21938be8_1700186thrust24THRUST_300001_SM_1000_NS12placeholders2_9E,(_ZN41_INTERNAL_91b2b13d_4_k_cu_21938be8_1700184cuda3std3__443_GLOBAL__N__91b2b13d_4_k_cu_21938be8_1700186ignoreE - _ZN41_INTERNAL_91b2b13d_4_k_cu_21938be8_1700186thrust24THRUST_300001_SM_1000_NS12placeholders2_9E)
_ZN41_INTERNAL_91b2b13d_4_k_cu_21938be8_1700186thrust24THRUST_300001_SM_1000_NS12placeholders2_9E:
	.zero		1
	.type		_ZN41_INTERNAL_91b2b13d_4_k_cu_21938be8_1700184cuda3std3__443_GLOBAL__N__91b2b13d_4_k_cu_21938be8_1700186ignoreE,@object
	.size		_ZN41_INTERNAL_91b2b13d_4_k_cu_21938be8_1700184cuda3std3__443_GLOBAL__N__91b2b13d_4_k_cu_21938be8_1700186ignoreE,(_ZN41_INTERNAL_91b2b13d_4_k_cu_21938be8_1700184cuda3std6ranges3__45__cpo4dataE - _ZN41_INTERNAL_91b2b13d_4_k_cu_21938be8_1700184cuda3std3__443_GLOBAL__N__91b2b13d_4_k_cu_21938be8_1700186ignoreE)
_ZN41_INTERNAL_91b2b13d_4_k_cu_21938be8_1700184cuda3std3__443_GLOBAL__N__91b2b13d_4_k_cu_21938be8_1700186ignoreE:
	.zero		1
	.type		_ZN41_INTERNAL_91b2b13d_4_k_cu_21938be8_1700184cuda3std6ranges3__45__cpo4dataE,@object
	.size		_ZN41_INTERNAL_91b2b13d_4_k_cu_21938be8_1700184cuda3std6ranges3__45__cpo4dataE,(_ZN41_INTERNAL_91b2b13d_4_k_cu_21938be8_1700186thrust24THRUST_300001_SM_1000_NS12placeholders2_1E - _ZN41_INTERNAL_91b2b13d_4_k_cu_21938be8_1700184cuda3std6ranges3__45__cpo4dataE)
_ZN41_INTERNAL_91b2b13d_4_k_cu_21938be8_1700184cuda3std6ranges3__45__cpo4dataE:
	.zero		1
	.type		_ZN41_INTERNAL_91b2b13d_4_k_cu_21938be8_1700186thrust24THRUST_300001_SM_1000_NS12placeholders2_1E,@object
	.size		_ZN41_INTERNAL_91b2b13d_4_k_cu_21938be8_1700186thrust24THRUST_300001_SM_1000_NS12placeholders2_1E,(_ZN41_INTERNAL_91b2b13d_4_k_cu_21938be8_1700184cuda3std3__45__cpo5beginE - _ZN41_INTERNAL_91b2b13d_4_k_cu_21938be8_1700186thrust24THRUST_300001_SM_1000_NS12placeholders2_1E)
_ZN41_INTERNAL_91b2b13d_4_k_cu_21938be8_1700186thrust24THRUST_300001_SM_1000_NS12placeholders2_1E:
	.zero		1
	.type		_ZN41_INTERNAL_91b2b13d_4_k_cu_21938be8_1700184cuda3std3__45__cpo5beginE,@object
	.size		_ZN41_INTERNAL_91b2b13d_4_k_cu_21938be8_1700184cuda3std3__45__cpo5beginE,(_ZN41_INTERNAL_91b2b13d_4_k_cu_21938be8_1700184cuda3std6ranges3__45__cpo5beginE - _ZN41_INTERNAL_91b2b13d_4_k_cu_21938be8_1700184cuda3std3__45__cpo5beginE)
_ZN41_INTERNAL_91b2b13d_4_k_cu_21938be8_1700184cuda3std3__45__cpo5beginE:
	.zero		1
	.type		_ZN41_INTERNAL_91b2b13d_4_k_cu_21938be8_1700184cuda3std6ranges3__45__cpo5beginE,@object
	.size		_ZN41_INTERNAL_91b2b13d_4_k_cu_21938be8_1700184cuda3std6ranges3__45__cpo5beginE,(_ZN41_INTERNAL_91b2b13d_4_k_cu_21938be8_1700186thrust24THRUST_300001_SM_1000_NS12placeholders2_5E - _ZN41_INTERNAL_91b2b13d_4_k_cu_21938be8_1700184cuda3std6ranges3__45__cpo5beginE)
_ZN41_INTERNAL_91b2b13d_4_k_cu_21938be8_1700184cuda3std6ranges3__45__cpo5beginE:
	.zero		1
	.type		_ZN41_INTERNAL_91b2b13d_4_k_cu_21938be8_1700186thrust24THRUST_300001_SM_1000_NS12placeholders2_5E,@object
	.size		_ZN41_INTERNAL_91b2b13d_4_k_cu_21938be8_1700186thrust24THRUST_300001_SM_1000_NS12placeholders2_5E,(_ZN41_INTERNAL_91b2b13d_4_k_cu_21938be8_1700184cuda3std3__45__cpo6rbeginE - _ZN41_INTERNAL_91b2b13d_4_k_cu_21938be8_1700186thrust24THRUST_300001_SM_1000_NS12placeholders2_5E)
_ZN41_INTERNAL_91b2b13d_4_k_cu_21938be8_1700186thrust24THRUST_300001_SM_1000_NS12placeholders2_5E:
	.zero		1
	.type		_ZN41_INTERNAL_91b2b13d_4_k_cu_21938be8_1700184cuda3std3__45__cpo6rbeginE,@object
	.size		_ZN41_INTERNAL_91b2b13d_4_k_cu_21938be8_1700184cuda3std3__45__cpo6rbeginE,(_ZN41_INTERNAL_91b2b13d_4_k_cu_21938be8_1700184cuda3std6ranges3__45__cpo7advanceE - _ZN41_INTERNAL_91b2b13d_4_k_cu_21938be8_1700184cuda3std3__45__cpo6rbeginE)
_ZN41_INTERNAL_91b2b13d_4_k_cu_21938be8_1700184cuda3std3__45__cpo6rbeginE:
	.zero		1
	.type		_ZN41_INTERNAL_91b2b13d_4_k_cu_21938be8_1700184cuda3std6ranges3__45__cpo7advanceE,@object
	.size		_ZN41_INTERNAL_91b2b13d_4_k_cu_21938be8_1700184cuda3std6ranges3__45__cpo7advanceE,(_ZN41_INTERNAL_91b2b13d_4_k_cu_21938be8_1700184cuda3std3__47nulloptE - _ZN41_INTERNAL_91b2b13d_4_k_cu_21938be8_1700184cuda3std6ranges3__45__cpo7advanceE)
_ZN41_INTERNAL_91b2b13d_4_k_cu_21938be8_1700184cuda3std6ranges3__45__cpo7advanceE:
	.zero		1
	.type		_ZN41_INTERNAL_91b2b13d_4_k_cu_21938be8_1700184cuda3std3__47nulloptE,@object
	.size		_ZN41_INTERNAL_91b2b13d_4_k_cu_21938be8_1700184cuda3std3__47nulloptE,(_ZN41_INTERNAL_91b2b13d_4_k_cu_21938be8_1700184cuda3std6ranges3__45__cpo8distanceE - _ZN41_INTERNAL_91b2b13d_4_k_cu_21938be8_1700184cuda3std3__47nulloptE)
_ZN41_INTERNAL_91b2b13d_4_k_cu_21938be8_1700184cuda3std3__47nulloptE:
	.zero		1
	.type		_ZN41_INTERNAL_91b2b13d_4_k_cu_21938be8_1700184cuda3std6ranges3__45__cpo8distanceE,@object
	.size		_ZN41_INTERNAL_91b2b13d_4_k_cu_21938be8_1700184cuda3std6ranges3__45__cpo8distanceE,(_ZN41_INTERNAL_91b2b13d_4_k_cu_21938be8_1700186thrust24THRUST_300001_SM_1000_NS12placeholders3_10E - _ZN41_INTERNAL_91b2b13d_4_k_cu_21938be8_1700184cuda3std6ranges3__45__cpo8distanceE)
_ZN41_INTERNAL_91b2b13d_4_k_cu_21938be8_1700184cuda3std6ranges3__45__cpo8distanceE:
	.zero		1
	.type		_ZN41_INTERNAL_91b2b13d_4_k_cu_21938be8_1700186thrust24THRUST_300001_SM_1000_NS12placeholders3_10E,@object
	.size		_ZN41_INTERNAL_91b2b13d_4_k_cu_21938be8_1700186thrust24THRUST_300001_SM_1000_NS12placeholders3_10E,(_ZN41_INTERNAL_91b2b13d_4_k_cu_21938be8_1700184cuda3std3__419piecewise_constructE - _ZN41_INTERNAL_91b2b13d_4_k_cu_21938be8_1700186thrust24THRUST_300001_SM_1000_NS12placeholders3_10E)
_ZN41_INTERNAL_91b2b13d_4_k_cu_21938be8_1700186thrust24THRUST_300001_SM_1000_NS12placeholders3_10E:
	.zero		1
	.type		_ZN41_INTERNAL_91b2b13d_4_k_cu_21938be8_1700184cuda3std3__419piecewise_constructE,@object
	.size		_ZN41_INTERNAL_91b2b13d_4_k_cu_21938be8_1700184cuda3std3__419piecewise_constructE,(_ZN41_INTERNAL_91b2b13d_4_k_cu_21938be8_1700184cuda3std6ranges3__45__cpo5cdataE - _ZN41_INTERNAL_91b2b13d_4_k_cu_21938be8_1700184cuda3std3__419piecewise_constructE)
_ZN41_INTERNAL_91b2b13d_4_k_cu_21938be8_1700184cuda3std3__419piecewise_constructE:
	.zero		1
	.type		_ZN41_INTERNAL_91b2b13d_4_k_cu_21938be8_1700184cuda3std6ranges3__45__cpo5cdataE,@object
	.size		_ZN41_INTERNAL_91b2b13d_4_k_cu_21938be8_1700184cuda3std6ranges3__45__cpo5cdataE,(_ZN41_INTERNAL_91b2b13d_4_k_cu_21938be8_1700186thrust24THRUST_300001_SM_1000_NS12placeholders2_2E - _ZN41_INTERNAL_91b2b13d_4_k_cu_21938be8_1700184cuda3std6ranges3__45__cpo5cdataE)
_ZN41_INTERNAL_91b2b13d_4_k_cu_21938be8_1700184cuda3std6ranges3__45__cpo5cdataE:
	.zero		1
	.type		_ZN41_INTERNAL_91b2b13d_4_k_cu_21938be8_1700186thrust24THRUST_300001_SM_1000_NS12placeholders2_2E,@object
	.size		_ZN41_INTERNAL_91b2b13d_4_k_cu_21938be8_1700186thrust24THRUST_300001_SM_1000_NS12placeholders2_2E,(_ZN41_INTERNAL_91b2b13d_4_k_cu_21938be8_1700184cuda3std3__45__cpo3endE - _ZN41_INTERNAL_91b2b13d_4_k_cu_21938be8_1700186thrust24THRUST_300001_SM_1000_NS12placeholders2_2E)
_ZN41_INTERNAL_91b2b13d_4_k_cu_21938be8_1700186thrust24THRUST_300001_SM_1000_NS12placeholders2_2E:
	.zero		1
	.type		_ZN41_INTERNAL_91b2b13d_4_k_cu_21938be8_1700184cuda3std3__45__cpo3endE,@object
	.size		_ZN41_INTERNAL_91b2b13d_4_k_cu_21938be8_1700184cuda3std3__45__cpo3endE,(_ZN41_INTERNAL_91b2b13d_4_k_cu_21938be8_1700184cuda3std6ranges3__45__cpo3endE - _ZN41_INTERNAL_91b2b13d_4_k_cu_21938be8_1700184cuda3std3__45__cpo3endE)
_ZN41_INTERNAL_91b2b13d_4_k_cu_21938be8_1700184cuda3std3__45__cpo3endE:
	.zero		1
	.type		_ZN41_INTERNAL_91b2b13d_4_k_cu_21938be8_1700184cuda3std6ranges3__45__cpo3endE,@object
	.size		_ZN41_INTERNAL_91b2b13d_4_k_cu_21938be8_1700184cuda3std6ranges3__45__cpo3endE,(_ZN41_INTERNAL_91b2b13d_4_k_cu_21938be8_1700186thrust24THRUST_300001_SM_1000_NS12placeholders2_6E - _ZN41_INTERNAL_91b2b13d_4_k_cu_21938be8_1700184cuda3std6ranges3__45__cpo3endE)
_ZN41_INTERNAL_91b2b13d_4_k_cu_21938be8_1700184cuda3std6ranges3__45__cpo3endE:
	.zero		1
	.type		_ZN41_INTERNAL_91b2b13d_4_k_cu_21938be8_1700186thrust24THRUST_300001_SM_1000_NS12placeholders2_6E,@object
	.size		_ZN41_INTERNAL_91b2b13d_4_k_cu_21938be8_1700186thrust24THRUST_300001_SM_1000_NS12placeholders2_6E,(_ZN41_INTERNAL_91b2b13d_4_k_cu_21938be8_1700184cuda3std3__45__cpo4rendE - _ZN41_INTERNAL_91b2b13d_4_k_cu_21938be8_1700186thrust24THRUST_300001_SM_1000_NS12placeholders2_6E)
_ZN41_INTERNAL_91b2b13d_4_k_cu_21938be8_1700186thrust24THRUST_300001_SM_1000_NS12placeholders2_6E:
	.zero		1
	.type		_ZN41_INTERNAL_91b2b13d_4_k_cu_21938be8_1700184cuda3std3__45__cpo4rendE,@object
	.size		_ZN41_INTERNAL_91b2b13d_4_k_cu_21938be8_1700184cuda3std3__45__cpo4rendE,(_ZN41_INTERNAL_91b2b13d_4_k_cu_21938be8_1700184cuda3std6ranges3__45__cpo9iter_swapE - _ZN41_INTERNAL_91b2b13d_4_k_cu_21938be8_1700184cuda3std3__45__cpo4rendE)
_ZN41_INTERNAL_91b2b13d_4_k_cu_21938be8_1700184cuda3std3__45__cpo4rendE:
	.zero		1
	.type		_ZN41_INTERNAL_91b2b13d_4_k_cu_21938be8_1700184cuda3std6ranges3__45__cpo9iter_swapE,@object
	.size		_ZN41_INTERNAL_91b2b13d_4_k_cu_21938be8_1700184cuda3std6ranges3__45__cpo9iter_swapE,(_ZN41_INTERNAL_91b2b13d_4_k_cu_21938be8_1700184cuda3std3__48unexpectE - _ZN41_INTERNAL_91b2b13d_4_k_cu_21938be8_1700184cuda3std6ranges3__45__cpo9iter_swapE)
_ZN41_INTERNAL_91b2b13d_4_k_cu_21938be8_1700184cuda3std6ranges3__45__cpo9iter_swapE:
	.zero		1
	.type		_ZN41_INTERNAL_91b2b13d_4_k_cu_21938be8_1700184cuda3std3__48unexpectE,@object
	.size		_ZN41_INTERNAL_91b2b13d_4_k_cu_21938be8_1700184cuda3std3__48unexpectE,(_ZN41_INTERNAL_91b2b13d_4_k_cu_21938be8_1700186thrust24THRUST_300001_SM_1000_NS8cuda_cub3parE - _ZN41_INTERNAL_91b2b13d_4_k_cu_21938be8_1700184cuda3std3__48unexpectE)
_ZN41_INTERNAL_91b2b13d_4_k_cu_21938be8_1700184cuda3std3__48unexpectE:
	.zero		1
	.type		_ZN41_INTERNAL_91b2b13d_4_k_cu_21938be8_1700186thrust24THRUST_300001_SM_1000_NS8cuda_cub3parE,@object
	.size		_ZN41_INTERNAL_91b2b13d_4_k_cu_21938be8_1700186thrust24THRUST_300001_SM_1000_NS8cuda_cub3parE,(_ZN41_INTERNAL_91b2b13d_4_k_cu_21938be8_1700186thrust24THRUST_300001_SM_1000_NS12placeholders2_4E - _ZN41_INTERNAL_91b2b13d_4_k_cu_21938be8_1700186thrust24THRUST_300001_SM_1000_NS8cuda_cub3parE)
_ZN41_INTERNAL_91b2b13d_4_k_cu_21938be8_1700186thrust24THRUST_300001_SM_1000_NS8cuda_cub3parE:
	.zero		1
	.type		_ZN41_INTERNAL_91b2b13d_4_k_cu_21938be8_1700186thrust24THRUST_300001_SM_1000_NS12placeholders2_4E,@object
	.size		_ZN41_INTERNAL_91b2b13d_4_k_cu_21938be8_1700186thrust24THRUST_300001_SM_1000_NS12placeholders2_4E,(_ZN41_INTERNAL_91b2b13d_4_k_cu_21938be8_1700184cuda3std3__45__cpo4cendE - _ZN41_INTERNAL_91b2b13d_4_k_cu_21938be8_1700186thrust24THRUST_300001_SM_1000_NS12placeholders2_4E)
_ZN41_INTERNAL_91b2b13d_4_k_cu_21938be8_1700186thrust24THRUST_300001_SM_1000_NS12placeholders2_4E:
	.zero		1
	.type		_ZN41_INTERNAL_91b2b13d_4_k_cu_21938be8_1700184cuda3std3__45__cpo4cendE,@object
	.size		_ZN41_INTERNAL_91b2b13d_4_k_cu_21938be8_1700184cuda3std3__45__cpo4cendE,(_ZN41_INTERNAL_91b2b13d_4_k_cu_21938be8_1700184cuda3std6ranges3__45__cpo4cendE - _ZN41_INTERNAL_91b2b13d_4_k_cu_21938be8_1700184cuda3std3__45__cpo4cendE)
_ZN41_INTERNAL_91b2b13d_4_k_cu_21938be8_1700184cuda3std3__45__cpo4cendE:
	.zero		1
	.type		_ZN41_INTERNAL_91b2b13d_4_k_cu_21938be8_1700184cuda3std6ranges3__45__cpo4cendE,@object
	.size		_ZN41_INTERNAL_91b2b13d_4_k_cu_21938be8_1700184cuda3std6ranges3__45__cpo4cendE,(_ZN41_INTERNAL_91b2b13d_4_k_cu_21938be8_1700184cuda3std3__420unreachable_sentinelE - _ZN41_INTERNAL_91b2b13d_4_k_cu_21938be8_1700184cuda3std6ranges3__45__cpo4cendE)
_ZN41_INTERNAL_91b2b13d_4_k_cu_21938be8_1700184cuda3std6ranges3__45__cpo4cendE:
	.zero		1
	.type		_ZN41_INTERNAL_91b2b13d_4_k_cu_21938be8_1700184cuda3std3__420unreachable_sentinelE,@object
	.size		_ZN41_INTERNAL_91b2b13d_4_k_cu_21938be8_1700184cuda3std3__420unreachable_sentinelE,(_ZN41_INTERNAL_91b2b13d_4_k_cu_21938be8_1700184cuda3std6ranges3__45__cpo5ssizeE - _ZN41_INTERNAL_91b2b13d_4_k_cu_21938be8_1700184cuda3std3__420unreachable_sentinelE)
_ZN41_INTERNAL_91b2b13d_4_k_cu_21938be8_1700184cuda3std3__420unreachable_sentinelE:
	.zero		1
	.type		_ZN41_INTERNAL_91b2b13d_4_k_cu_21938be8_1700184cuda3std6ranges3__45__cpo5ssizeE,@object
	.size		_ZN41_INTERNAL_91b2b13d_4_k_cu_21938be8_1700184cuda3std6ranges3__45__cpo5ssizeE,(_ZN41_INTERNAL_91b2b13d_4_k_cu_21938be8_1700186thrust24THRUST_300001_SM_1000_NS12placeholders2_8E - _ZN41_INTERNAL_91b2b13d_4_k_cu_21938be8_1700184cuda3std6ranges3__45__cpo5ssizeE)
_ZN41_INTERNAL_91b2b13d_4_k_cu_21938be8_1700184cuda3std6ranges3__45__cpo5ssizeE:
	.zero		1
	.type		_ZN41_INTERNAL_91b2b13d_4_k_cu_21938be8_1700186thrust24THRUST_300001_SM_1000_NS12placeholders2_8E,@object
	.size		_ZN41_INTERNAL_91b2b13d_4_k_cu_21938be8_1700186thrust24THRUST_300001_SM_1000_NS12placeholders2_8E,(_ZN41_INTERNAL_91b2b13d_4_k_cu_21938be8_1700184cuda3std3__45__cpo5crendE - _ZN41_INTERNAL_91b2b13d_4_k_cu_21938be8_1700186thrust24THRUST_300001_SM_1000_NS12placeholders2_8E)
_ZN41_INTERNAL_91b2b13d_4_k_cu_21938be8_1700186thrust24THRUST_300001_SM_1000_NS12placeholders2_8E:
	.zero		1
	.type		_ZN41_INTERNAL_91b2b13d_4_k_cu_21938be8_1700184cuda3std3__45__cpo5crendE,@object
	.size		_ZN41_INTERNAL_91b2b13d_4_k_cu_21938be8_1700184cuda3std3__45__cpo5crendE,(_ZN41_INTERNAL_91b2b13d_4_k_cu_21938be8_1700184cuda3std6ranges3__45__cpo4prevE - _ZN41_INTERNAL_91b2b13d_4_k_cu_21938be8_1700184cuda3std3__45__cpo5crendE)
_ZN41_INTERNAL_91b2b13d_4_k_cu_21938be8_1700184cuda3std3__45__cpo5crendE:
	.zero		1
	.type		_ZN41_INTERNAL_91b2b13d_4_k_cu_21938be8_1700184cuda3std6ranges3__45__cpo4prevE,@object
	.size		_ZN41_INTERNAL_91b2b13d_4_k_cu_21938be8_1700184cuda3std6ranges3__45__cpo4prevE,(_ZN41_INTERNAL_91b2b13d_4_k_cu_21938be8_1700184cuda3std6ranges3__45__cpo9iter_moveE - _ZN41_INTERNAL_91b2b13d_4_k_cu_21938be8_1700184cuda3std6ranges3__45__cpo4prevE)
_ZN41_INTERNAL_91b2b13d_4_k_cu_21938be8_1700184cuda3std6ranges3__45__cpo4prevE:
	.zero		1
	.type		_ZN41_INTERNAL_91b2b13d_4_k_cu_21938be8_1700184cuda3std6ranges3__45__cpo9iter_moveE,@object
	.size		_ZN41_INTERNAL_91b2b13d_4_k_cu_21938be8_1700184cuda3std6ranges3__45__cpo9iter_moveE,(_ZN41_INTERNAL_91b2b13d_4_k_cu_21938be8_1700186thrust24THRUST_300001_SM_1000_NS6system6detail10sequential3seqE - _ZN41_INTERNAL_91b2b13d_4_k_cu_21938be8_1700184cuda3std6ranges3__45__cpo9iter_moveE)
_ZN41_INTERNAL_91b2b13d_4_k_cu_21938be8_1700184cuda3std6ranges3__45__cpo9iter_moveE:
	.zero		1
	.type		_ZN41_INTERNAL_91b2b13d_4_k_cu_21938be8_1700186thrust24THRUST_300001_SM_1000_NS6system6detail10sequential3seqE,@object
	.size		_ZN41_INTERNAL_91b2b13d_4_k_cu_21938be8_1700186thrust24THRUST_300001_SM_1000_NS6system6detail10sequential3seqE,(.L_31 - _ZN41_INTERNAL_91b2b13d_4_k_cu_21938be8_1700186thrust24THRUST_300001_SM_1000_NS6system6detail10sequential3seqE)
_ZN41_INTERNAL_91b2b13d_4_k_cu_21938be8_1700186thrust24THRUST_300001_SM_1000_NS6system6detail10sequential3seqE:
	.zero		1
.L_31:


//--------------------- .nv.constant0._ZN3cub18CUB_300001_SM_10006detail11EmptyKernelIvEEvv --------------------------
	.section	.nv.constant0._ZN3cub18CUB_300001_SM_10006detail11EmptyKernelIvEEvv,"a",@progbits
	.sectionflags	@""
	.align	4
.nv.constant0._ZN3cub18CUB_300001_SM_10006detail11EmptyKernelIvEEvv:
	.zero		896


//--------------------- SYMBOLS --------------------------

	.type		.nv.reservedSmem.offset0,@object
	.size		.nv.reservedSmem.offset0,0x4
